//
// Generated by NVIDIA NVVM Compiler
//
// Compiler Build ID: CL-36424714
// Cuda compilation tools, release 13.0, V13.0.88
// Based on NVVM 20.0.0
//

.version 9.0
.target sm_100
.address_size 64

	// .globl	_Z3addPiS_S_

.visible .entry _Z3addPiS_S_(
	.param .u64 .ptr .align 1 _Z3addPiS_S__param_0,
	.param .u64 .ptr .align 1 _Z3addPiS_S__param_1,
	.param .u64 .ptr .align 1 _Z3addPiS_S__param_2
)
{
	.reg .pred 	%p<3>;
	.reg .b32 	%r<13>;
	.reg .b64 	%rd<11>;

	ld.param.u64 	%rd4, [_Z3addPiS_S__param_0];
	ld.param.u64 	%rd5, [_Z3addPiS_S__param_1];
	ld.param.u64 	%rd6, [_Z3addPiS_S__param_2];
	mov.u32 	%r6, %tid.x;
	mov.u32 	%r7, %ctaid.x;
	mov.u32 	%r1, %ntid.x;
	mad.lo.s32 	%r12, %r7, %r1, %r6;
	setp.gt.s32 	%p1, %r12, 9;
	@%p1 bra 	$L__BB0_3;
	mov.u32 	%r8, %nctaid.x;
	mul.lo.s32 	%r3, %r1, %r8;
	cvta.to.global.u64 	%rd1, %rd4;
	cvta.to.global.u64 	%rd2, %rd5;
	cvta.to.global.u64 	%rd3, %rd6;
$L__BB0_2:
	mul.wide.s32 	%rd7, %r12, 4;
	add.s64 	%rd8, %rd1, %rd7;
	ld.global.u32 	%r9, [%rd8];
	add.s64 	%rd9, %rd2, %rd7;
	ld.global.u32 	%r10, [%rd9];
	add.s32 	%r11, %r10, %r9;
	add.s64 	%rd10, %rd3, %rd7;
	st.global.u32 	[%rd10], %r11;
	add.s32 	%r12, %r12, %r3;
	setp.lt.s32 	%p2, %r12, 10;
	@%p2 bra 	$L__BB0_2;
$L__BB0_3:
	ret;

}


// ===== COMPILED SASS (sm_100) =====

	.target	sm_100

	.elftype	@"ET_EXEC"


//--------------------- .note.nv.tkinfo           --------------------------
	.section	.note.nv.tkinfo,"",@"SHT_NOTE"
	.sectionflags	@"SHF_NOTE_NV_TKINFO"
	.tkinfo
        /*0018*/ 	.word	0x00000002
        /*0030*/ 	.string	""
        /*0030*/ 	.string	"ptxas"
        /*0030*/ 	.string	"Cuda compilation tools, release 13.0, V13.0.88"
        /*0030*/ 	.string	"Build cuda_13.0.r13.0/compiler.36424714_0"
        /*0030*/ 	.string	"-arch sm_100 -m 64 "



//--------------------- .note.nv.cuinfo           --------------------------
	.section	.note.nv.cuinfo,"",@"SHT_NOTE"
	.sectionflags	@"SHF_NOTE_NV_CUINFO"
        /*0018*/ 	.short	0x0002
        /*001a*/ 	.short	0x0064
        /*001c*/ 	.short	0x0082
	.zero		2


//--------------------- .nv.info                  --------------------------
	.section	.nv.info,"",@"SHT_CUDA_INFO"
	.align	4


	//----- nvinfo : EIATTR_REGCOUNT
	.align		4
        /*0000*/ 	.byte	0x04, 0x2f
        /*0002*/ 	.short	(.L_1 - .L_0)
	.align		4
.L_0:
        /*0004*/ 	.word	index@(_Z3addPiS_S_)
        /*0008*/ 	.word	0x00000014


	//----- nvinfo : EIATTR_FRAME_SIZE
	.align		4
.L_1:
        /*000c*/ 	.byte	0x04, 0x11
        /*000e*/ 	.short	(.L_3 - .L_2)
	.align		4
.L_2:
        /*0010*/ 	.word	index@(_Z3addPiS_S_)
        /*0014*/ 	.word	0x00000000


	//----- nvinfo : EIATTR_MIN_STACK_SIZE
	.align		4
.L_3:
        /*0018*/ 	.byte	0x04, 0x12
        /*001a*/ 	.short	(.L_5 - .L_4)
	.align		4
.L_4:
        /*001c*/ 	.word	index@(_Z3addPiS_S_)
        /*0020*/ 	.word	0x00000000
.L_5:


//--------------------- .nv.compat                --------------------------
	.section	.nv.compat,"",@"SHT_CUDA_COMPAT_INFO"
	.align	4
        /*0000*/ 	.byte	0x02, 0x09, 0x00, 0x00, 0x02, 0x02, 0x01, 0x00, 0x02, 0x05, 0x05, 0x00, 0x03, 0x07, 0x01, 0x01
        /*0010*/ 	.byte	0x02, 0x03, 0x00, 0x00, 0x02, 0x06, 0x01, 0x00, 0x04, 0x0b, 0x08, 0x00, 0x09, 0x00, 0x00, 0x00
        /*0020*/ 	.byte	0x00, 0x00, 0x00, 0x00


//--------------------- .nv.info._Z3addPiS_S_     --------------------------
	.section	.nv.info._Z3addPiS_S_,"",@"SHT_CUDA_INFO"
	.sectionflags	@""
	.align	4


	//----- nvinfo : EIATTR_CUDA_API_VERSION
	.align		4
        /*0000*/ 	.byte	0x04, 0x37
        /*0002*/ 	.short	(.L_7 - .L_6)
.L_6:
        /*0004*/ 	.word	0x00000082


	//----- nvinfo : EIATTR_KPARAM_INFO
	.align		4
.L_7:
        /*0008*/ 	.byte	0x04, 0x17
        /*000a*/ 	.short	(.L_9 - .L_8)
.L_8:
        /*000c*/ 	.word	0x00000000
        /*0010*/ 	.short	0x0002
        /*0012*/ 	.short	0x0010
        /*0014*/ 	.byte	0x00, 0xf5, 0x21, 0x00


	//----- nvinfo : EIATTR_KPARAM_INFO
	.align		4
.L_9:
        /*0018*/ 	.byte	0x04, 0x17
        /*001a*/ 	.short	(.L_11 - .L_10)
.L_10:
        /*001c*/ 	.word	0x00000000
        /*0020*/ 	.short	0x0001
        /*0022*/ 	.short	0x0008
        /*0024*/ 	.byte	0x00, 0xf5, 0x21, 0x00


	//----- nvinfo : EIATTR_KPARAM_INFO
	.align		4
.L_11:
        /*0028*/ 	.byte	0x04, 0x17
        /*002a*/ 	.short	(.L_13 - .L_12)
.L_12:
        /*002c*/ 	.word	0x00000000
        /*0030*/ 	.short	0x0000
        /*0032*/ 	.short	0x0000
        /*0034*/ 	.byte	0x00, 0xf5, 0x21, 0x00


	//----- nvinfo : EIATTR_SPARSE_MMA_MASK
	.align		4
.L_13:
        /*0038*/ 	.byte	0x03, 0x50
        /*003a*/ 	.short	0x0000


	//----- nvinfo : EIATTR_MAXREG_COUNT
	.align		4
        /*003c*/ 	.byte	0x03, 0x1b
        /*003e*/ 	.short	0x00ff


	//----- nvinfo : EIATTR_MERCURY_ISA_VERSION
	.align		4
        /*0040*/ 	.byte	0x03, 0x5f
        /*0042*/ 	.short	0x0101


	//----- nvinfo : EIATTR_VRC_CTA_INIT_COUNT
	.align		4
        /*0044*/ 	.byte	0x02, 0x4a
	.zero		1
	.zero		1


	//----- nvinfo : EIATTR_EXIT_INSTR_OFFSETS
	.align		4
        /*0048*/ 	.byte	0x04, 0x1c
        /*004a*/ 	.short	(.L_15 - .L_14)


	//   ....[0]....
.L_14:
        /*004c*/ 	.word	0x00000060


	//   ....[1]....
        /*0050*/ 	.word	0x00000170


	//----- nvinfo : EIATTR_CRS_STACK_SIZE
	.align		4
.L_15:
        /*0054*/ 	.byte	0x04, 0x1e
        /*0056*/ 	.short	(.L_17 - .L_16)
.L_16:
        /*0058*/ 	.word	0x00000000


	//----- nvinfo : EIATTR_CBANK_PARAM_SIZE
	.align		4
.L_17:
        /*005c*/ 	.byte	0x03, 0x19
        /*005e*/ 	.short	0x0018


	//----- nvinfo : EIATTR_PARAM_CBANK
	.align		4
        /*0060*/ 	.byte	0x04, 0x0a
        /*0062*/ 	.short	(.L_19 - .L_18)
	.align		4
.L_18:
        /*0064*/ 	.word	index@(.nv.constant0._Z3addPiS_S_)
        /*0068*/ 	.short	0x0380
        /*006a*/ 	.short	0x0018


	//----- nvinfo : EIATTR_SW_WAR
	.align		4
.L_19:
        /*006c*/ 	.byte	0x04, 0x36
        /*006e*/ 	.short	(.L_21 - .L_20)
.L_20:
        /*0070*/ 	.word	0x00000008
.L_21:


//--------------------- .nv.callgraph             --------------------------
	.section	.nv.callgraph,"",@"SHT_CUDA_CALLGRAPH"
	.align	4
	.sectionentsize	8
	.align		4
        /*0000*/ 	.word	0x00000000
	.align		4
        /*0004*/ 	.word	0xffffffff
	.align		4
        /*0008*/ 	.word	0x00000000
	.align		4
        /*000c*/ 	.word	0xfffffffe
	.align		4
        /*0010*/ 	.word	0x00000000
	.align		4
        /*0014*/ 	.word	0xfffffffd
	.align		4
        /*0018*/ 	.word	0x00000000
	.align		4
        /*001c*/ 	.word	0xfffffffc


//--------------------- .text._Z3addPiS_S_        --------------------------
	.section	.text._Z3addPiS_S_,"ax",@progbits
	.align	128
        .global         _Z3addPiS_S_
        .type           _Z3addPiS_S_,@function
        .size           _Z3addPiS_S_,(.L_x_2 - _Z3addPiS_S_)
        .other          _Z3addPiS_S_,@"STO_CUDA_ENTRY STV_DEFAULT"
_Z3addPiS_S_:
.text._Z3addPiS_S_:
[----:B------:R-:W-:Y:S01]  /*0000*/  LDC R1, c[0x0][0x37c] ;  /* 0x0000df00ff017b82 */ /* 0x000fe20000000800 */
[----:B------:R-:W0:Y:S07]  /*0010*/  S2R R0, SR_TID.X ;  /* 0x0000000000007919 */ /* 0x000e2e0000002100 */
[----:B------:R-:W0:Y:S08]  /*0020*/  S2UR UR4, SR_CTAID.X ;  /* 0x00000000000479c3 */ /* 0x000e300000002500 */
[----:B------:R-:W0:Y:S02]  /*0030*/  LDC R15, c[0x0][0x360] ;  /* 0x0000d800ff0f7b82 */ /* 0x000e240000000800 */
[----:B0-----:R-:W-:-:S05]  /*0040*/  IMAD R0, R15, UR4, R0 ;  /* 0x000000040f007c24 */ /* 0x001fca000f8e0200 */
[----:B------:R-:W-:-:S13]  /*0050*/  ISETP.GT.AND P0, PT, R0, 0x9, PT ;  /* 0x000000090000780c */ /* 0x000fda0003f04270 */
[----:B------:R-:W-:Y:S05]  /*0060*/  @P0 EXIT ;  /* 0x000000000000094d */ /* 0x000fea0003800000 */
[----:B------:R-:W0:Y:S01]  /*0070*/  LDC.64 R12, c[0x0][0x390] ;  /* 0x0000e400ff0c7b82 */ /* 0x000e220000000a00 */
[----:B------:R-:W1:Y:S01]  /*0080*/  LDCU UR4, c[0x0][0x370] ;  /* 0x00006e00ff0477ac */ /* 0x000e620008000800 */
[----:B------:R-:W2:Y:S06]  /*0090*/  LDCU.64 UR6, c[0x0][0x358] ;  /* 0x00006b00ff0677ac */ /* 0x000eac0008000a00 */
[----:B------:R-:W3:Y:S08]  /*00a0*/  LDC.64 R8, c[0x0][0x380] ;  /* 0x0000e000ff087b82 */ /* 0x000ef00000000a00 */
[----:B------:R-:W4:Y:S01]  /*00b0*/  LDC.64 R10, c[0x0][0x388] ;  /* 0x0000e200ff0a7b82 */ /* 0x000f220000000a00 */
[----:B-1----:R-:W-:-:S07]  /*00c0*/  IMAD R15, R15, UR4, RZ ;  /* 0x000000040f0f7c24 */ /* 0x002fce000f8e02ff */
.L_x_0:
[----:B---3--:R-:W-:-:S04]  /*00d0*/  IMAD.WIDE R2, R0, 0x4, R8 ;  /* 0x0000000400027825 */ /* 0x008fc800078e0208 */
[C---:B----4-:R-:W-:Y:S02]  /*00e0*/  IMAD.WIDE R4, R0.reuse, 0x4, R10 ;  /* 0x0000000400047825 */ /* 0x050fe400078e020a */
[----:B--2---:R-:W2:Y:S04]  /*00f0*/  LDG.E R2, desc[UR6][R2.64] ;  /* 0x0000000602027981 */ /* 0x004ea8000c1e1900 */
[----:B------:R-:W2:Y:S01]  /*0100*/  LDG.E R5, desc[UR6][R4.64] ;  /* 0x0000000604057981 */ /* 0x000ea2000c1e1900 */
[----:B01----:R-:W-:Y:S01]  /*0110*/  IMAD.WIDE R6, R0, 0x4, R12 ;  /* 0x0000000400067825 */ /* 0x003fe200078e020c */
[----:B------:R-:W-:-:S04]  /*0120*/  IADD3 R0, PT, PT, R15, R0, RZ ;  /* 0x000000000f007210 */ /* 0x000fc80007ffe0ff */
[----:B------:R-:W-:Y:S02]  /*0130*/  ISETP.GE.AND P0, PT, R0, 0xa, PT ;  /* 0x0000000a0000780c */ /* 0x000fe40003f06270 */
[----:B--2---:R-:W-:-:S05]  /*0140*/  IADD3 R17, PT, PT, R2, R5, RZ ;  /* 0x0000000502117210 */ /* 0x004fca0007ffe0ff */
[----:B------:R1:W-:Y:S06]  /*0150*/  STG.E desc[UR6][R6.64], R17 ;  /* 0x0000001106007986 */ /* 0x0003ec000c101906 */
[----:B------:R-:W-:Y:S05]  /*0160*/  @!P0 BRA `(.L_x_0) ;  /* 0xfffffffc00d88947 */ /* 0x000fea000383ffff */
[----:B------:R-:W-:Y:S05]  /*0170*/  EXIT ;  /* 0x000000000000794d */ /* 0x000fea0003800000 */
.L_x_1:
[----:B------:R-:W-:-:S00]  /*0180*/  BRA `(.L_x_1) ;  /* 0xfffffffc00fc7947 */ /* 0x000fc0000383ffff */
[----:B------:R-:W-:-:S00]  /*0190*/  NOP ;  /* 0x0000000000007918 */ /* 0x000fc00000000000 */
        /* <DEDUP_REMOVED lines=14> */
.L_x_2:


//--------------------- .nv.shared.reserved.0     --------------------------
	.section	.nv.shared.reserved.0,"aw",@nobits
	.weak		__nv_reservedSMEM_offset_0_alias
	.size		__nv_reservedSMEM_offset_0_alias, 0, 64
	.other		__nv_reservedSMEM_offset_0_alias,@"STO_CUDA_RESERVED_SHARED STV_DEFAULT"
__nv_reservedSMEM_offset_0_alias:
	.zero		0
	.zero		64


//--------------------- .nv.constant0._Z3addPiS_S_ --------------------------
	.section	.nv.constant0._Z3addPiS_S_,"a",@progbits
	.sectionflags	@""
	.align	4
.nv.constant0._Z3addPiS_S_:
	.zero		920


//--------------------- SYMBOLS --------------------------

	.type		.nv.reservedSmem.offset0,@object
	.size		.nv.reservedSmem.offset0,0x4
